	.headerflags	@"EF_CUDA_TEXMODE_UNIFIED EF_CUDA_64BIT_ADDRESS EF_CUDA_ACCELERATORS EF_CUDA_SM90 EF_CUDA_VIRTUAL_SM(EF_CUDA_SM90)"
	.elftype	@"ET_EXEC"


//--------------------- .nv.info                  --------------------------
	.section	.nv.info,"",@"SHT_CUDA_INFO"
	.align	4


	//----- nvinfo : EIATTR_REGCOUNT
	.align		4
        /*0000*/ 	.byte	0x04, 0x2f
        /*0002*/ 	.short	(.L_1 - .L_0)
	.align		4
.L_0:
        /*0004*/ 	.word	index@(triton_poi_fused_avg_pool2d_13)
        /*0008*/ 	.word	0x0000001d


	//----- nvinfo : EIATTR_MIN_STACK_SIZE
	.align		4
.L_1:
        /*000c*/ 	.byte	0x04, 0x12
        /*000e*/ 	.short	(.L_3 - .L_2)
	.align		4
.L_2:
        /*0010*/ 	.word	index@(triton_poi_fused_avg_pool2d_13)
        /*0014*/ 	.word	0x00000000


	//----- nvinfo : EIATTR_FRAME_SIZE
	.align		4
.L_3:
        /*0018*/ 	.byte	0x04, 0x11
        /*001a*/ 	.short	(.L_5 - .L_4)
	.align		4
.L_4:
        /*001c*/ 	.word	index@(triton_poi_fused_avg_pool2d_13)
        /*0020*/ 	.word	0x00000000


	//----- nvinfo : EIATTR_MIN_STACK_SIZE
	.align		4
.L_5:
        /*0024*/ 	.byte	0x04, 0x12
        /*0026*/ 	.short	(.L_7 - .L_6)
	.align		4
.L_6:
        /*0028*/ 	.word	index@(triton_poi_fused_avg_pool2d_13)
        /*002c*/ 	.word	0x00000000
.L_7:


//--------------------- .nv.info.triton_poi_fused_avg_pool2d_13 --------------------------
	.section	.nv.info.triton_poi_fused_avg_pool2d_13,"",@"SHT_CUDA_INFO"
	.sectionflags	@""
	.align	4


	//----- nvinfo : EIATTR_CUDA_API_VERSION
	.align		4
        /*0000*/ 	.byte	0x04, 0x37
        /*0002*/ 	.short	(.L_9 - .L_8)
.L_8:
        /*0004*/ 	.word	0x0000007c


	//----- nvinfo : EIATTR_KPARAM_INFO
	.align		4
.L_9:
        /*0008*/ 	.byte	0x04, 0x17
        /*000a*/ 	.short	(.L_11 - .L_10)
.L_10:
        /*000c*/ 	.word	0x00000000
        /*0010*/ 	.short	0x0002
        /*0012*/ 	.short	0x0010
        /*0014*/ 	.byte	0x00, 0xf0, 0x11, 0x00


	//----- nvinfo : EIATTR_KPARAM_INFO
	.align		4
.L_11:
        /*0018*/ 	.byte	0x04, 0x17
        /*001a*/ 	.short	(.L_13 - .L_12)
.L_12:
        /*001c*/ 	.word	0x00000000
        /*0020*/ 	.short	0x0001
        /*0022*/ 	.short	0x0008
        /*0024*/ 	.byte	0x00, 0xf4, 0x21, 0x00


	//----- nvinfo : EIATTR_KPARAM_INFO
	.align		4
.L_13:
        /*0028*/ 	.byte	0x04, 0x17
        /*002a*/ 	.short	(.L_15 - .L_14)
.L_14:
        /*002c*/ 	.word	0x00000000
        /*0030*/ 	.short	0x0000
        /*0032*/ 	.short	0x0000
        /*0034*/ 	.byte	0x00, 0xf4, 0x21, 0x00


	//----- nvinfo : EIATTR_SPARSE_MMA_MASK
	.align		4
.L_15:
        /*0038*/ 	.byte	0x03, 0x50
        /*003a*/ 	.short	0x0000


	//----- nvinfo : EIATTR_MAXREG_COUNT
	.align		4
        /*003c*/ 	.byte	0x03, 0x1b
        /*003e*/ 	.short	0x00ff


	//----- nvinfo : EIATTR_EXIT_INSTR_OFFSETS
	.align		4
        /*0040*/ 	.byte	0x04, 0x1c
        /*0042*/ 	.short	(.L_17 - .L_16)


	//   ....[0]....
.L_16:
        /*0044*/ 	.word	0x000007d0


	//   ....[1]....
        /*0048*/ 	.word	0x000007f0


	//----- nvinfo : EIATTR_REQNTID
	.align		4
.L_17:
        /*004c*/ 	.byte	0x04, 0x10
        /*004e*/ 	.short	(.L_19 - .L_18)
.L_18:
        /*0050*/ 	.word	0x00000080
        /*0054*/ 	.word	0x00000001
        /*0058*/ 	.word	0x00000001


	//----- nvinfo : EIATTR_CBANK_PARAM_SIZE
	.align		4
.L_19:
        /*005c*/ 	.byte	0x03, 0x19
        /*005e*/ 	.short	0x0014


	//----- nvinfo : EIATTR_PARAM_CBANK
	.align		4
        /*0060*/ 	.byte	0x04, 0x0a
        /*0062*/ 	.short	(.L_21 - .L_20)
	.align		4
.L_20:
        /*0064*/ 	.word	index@(.nv.constant0.triton_poi_fused_avg_pool2d_13)
        /*0068*/ 	.short	0x0210
        /*006a*/ 	.short	0x0014


	//----- nvinfo : EIATTR_SW_WAR
	.align		4
.L_21:
        /*006c*/ 	.byte	0x04, 0x36
        /*006e*/ 	.short	(.L_23 - .L_22)
.L_22:
        /*0070*/ 	.word	0x00000008
.L_23:


//--------------------- .nv.callgraph             --------------------------
	.section	.nv.callgraph,"",@"SHT_CUDA_CALLGRAPH"
	.align	4
	.sectionentsize	8
	.align		4
        /*0000*/ 	.word	0x00000000
	.align		4
        /*0004*/ 	.word	0xffffffff
	.align		4
        /*0008*/ 	.word	0x00000000
	.align		4
        /*000c*/ 	.word	0xfffffffe
	.align		4
        /*0010*/ 	.word	0x00000000
	.align		4
        /*0014*/ 	.word	0xfffffffd
	.align		4
        /*0018*/ 	.word	0x00000000
	.align		4
        /*001c*/ 	.word	0xfffffffc


//--------------------- .text.triton_poi_fused_avg_pool2d_13 --------------------------
	.section	.text.triton_poi_fused_avg_pool2d_13,"ax",@progbits
	.align	128
        .global         triton_poi_fused_avg_pool2d_13
        .type           triton_poi_fused_avg_pool2d_13,@function
        .size           triton_poi_fused_avg_pool2d_13,(.L_x_1 - triton_poi_fused_avg_pool2d_13)
        .other          triton_poi_fused_avg_pool2d_13,@"STO_CUDA_ENTRY STV_DEFAULT"
triton_poi_fused_avg_pool2d_13:
.text.triton_poi_fused_avg_pool2d_13:
[----:B------:R-:W0:Y:S02]  /*0000*/  LDC R1, c[0x0][0x28] ;  /* 0x00000a00ff017b82 */ /* 0x000e240000000800 */
[----:B------:R-:W1:Y:S01]  /*0010*/  S2R R6, SR_TID.X ;  /* 0x0000000000067919 */ /* 0x000e620000002100 */
[----:B------:R-:W-:Y:S01]  /*0020*/  CS2R R12, SRZ ;  /* 0x00000000000c7805 */ /* 0x000fe2000001ff00 */
[----:B------:R-:W-:Y:S01]  /*0030*/  ULDC.64 UR4, c[0x0][0x208] ;  /* 0x0000820000047ab9 */ /* 0x000fe20000000a00 */
[----:B------:R-:W-:Y:S01]  /*0040*/  IMAD.MOV.U32 R14, RZ, RZ, RZ ;  /* 0x000000ffff0e7224 */ /* 0x000fe200078e00ff */
[----:B------:R-:W2:Y:S01]  /*0050*/  S2R R3, SR_CTAID.X ;  /* 0x0000000000037919 */ /* 0x000ea20000002500 */
[----:B-1----:R-:W-:Y:S02]  /*0060*/  LOP3.LUT R6, R6, 0x7f, RZ, 0xc0, !PT ;  /* 0x0000007f06067812 */ /* 0x002fe400078ec0ff */
[----:B--2---:R-:W-:-:S03]  /*0070*/  SHF.R.S32.HI R0, RZ, 0x18, R3 ;  /* 0x00000018ff007819 */ /* 0x004fc60000011403 */
[----:B------:R-:W-:Y:S01]  /*0080*/  IMAD R6, R3, 0x80, R6 ;  /* 0x0000008003067824 */ /* 0x000fe200078e0206 */
[----:B------:R-:W-:-:S03]  /*0090*/  SGXT R3, R0, 0x1 ;  /* 0x000000010003781a */ /* 0x000fc60000000200 */
[----:B------:R-:W-:Y:S01]  /*00a0*/  IMAD.HI R4, R6, 0x4ec4ec4f, RZ ;  /* 0x4ec4ec4f06047827 */ /* 0x000fe200078e02ff */
[----:B------:R-:W-:-:S04]  /*00b0*/  LEA.HI R0, R3, R6, RZ, 0x4 ;  /* 0x0000000603007211 */ /* 0x000fc800078f20ff */
[----:B------:R-:W-:Y:S01]  /*00c0*/  SHF.R.U32.HI R5, RZ, 0x1f, R4 ;  /* 0x0000001fff057819 */ /* 0x000fe20000011604 */
[----:B------:R-:W1:Y:S01]  /*00d0*/  LDC.64 R2, c[0x0][0x210] ;  /* 0x00008400ff027b82 */ /* 0x000e620000000a00 */
[----:B------:R-:W-:Y:S02]  /*00e0*/  SHF.R.S32.HI R15, RZ, 0x4, R0 ;  /* 0x00000004ff0f7819 */ /* 0x000fe40000011400 */
[----:B------:R-:W-:Y:S02]  /*00f0*/  LOP3.LUT R7, R0, 0xfffffff0, RZ, 0xc0, !PT ;  /* 0xfffffff000077812 */ /* 0x000fe400078ec0ff */
[----:B------:R-:W-:Y:S02]  /*0100*/  LEA.HI R8, R15, R15, RZ, 0x4 ;  /* 0x0000000f0f087211 */ /* 0x000fe400078f20ff */
[----:B------:R-:W-:Y:S01]  /*0110*/  LEA.HI.SX32 R5, R4, R5, 0x15 ;  /* 0x0000000504057211 */ /* 0x000fe200078faaff */
[----:B------:R-:W-:Y:S01]  /*0120*/  IMAD.IADD R16, R6, 0x1, -R7 ;  /* 0x0000000106107824 */ /* 0x000fe200078e0a07 */
[----:B------:R-:W-:-:S03]  /*0130*/  LOP3.LUT R8, R8, 0xfffffff0, RZ, 0xc0, !PT ;  /* 0xfffffff008087812 */ /* 0x000fc600078ec0ff */
[----:B------:R-:W-:Y:S02]  /*0140*/  VIADD R4, R16, 0x1 ;  /* 0x0000000110047836 */ /* 0x000fe40000000000 */
[----:B------:R-:W-:Y:S02]  /*0150*/  IMAD.IADD R15, R15, 0x1, -R8 ;  /* 0x000000010f0f7824 */ /* 0x000fe400078e0a08 */
[----:B------:R-:W-:Y:S01]  /*0160*/  IMAD R0, R5, -0x1a00, R6 ;  /* 0xffffe60005007824 */ /* 0x000fe200078e0206 */
[----:B------:R-:W-:Y:S02]  /*0170*/  ISETP.GE.U32.AND P2, PT, R4, 0x10, PT ;  /* 0x000000100400780c */ /* 0x000fe40003f46070 */
[----:B------:R-:W-:Y:S01]  /*0180*/  ISETP.GT.AND P0, PT, R15, RZ, PT ;  /* 0x000000ff0f00720c */ /* 0x000fe20003f04270 */
[----:B------:R-:W-:Y:S01]  /*0190*/  IMAD R0, R5, 0x6800, R0 ;  /* 0x0000680005007824 */ /* 0x000fe200078e0200 */
[----:B------:R-:W-:Y:S02]  /*01a0*/  ISETP.GT.AND P3, PT, R15, RZ, !P2 ;  /* 0x000000ff0f00720c */ /* 0x000fe40005764270 */
[----:B------:R-:W-:Y:S01]  /*01b0*/  ISETP.GT.AND P5, PT, R16, RZ, P0 ;  /* 0x000000ff1000720c */ /* 0x000fe200007a4270 */
[----:B------:R-:W-:Y:S01]  /*01c0*/  VIADD R19, R0, 0x4df1 ;  /* 0x00004df100137836 */ /* 0x000fe20000000000 */
[----:B------:R-:W-:Y:S01]  /*01d0*/  ISETP.GT.AND P1, PT, R16, -0x1, P0 ;  /* 0xffffffff1000780c */ /* 0x000fe20000724270 */
[----:B------:R-:W-:Y:S01]  /*01e0*/  VIADD R9, R0, 0x4def ;  /* 0x00004def00097836 */ /* 0x000fe20000000000 */
[C---:B------:R-:W-:Y:S01]  /*01f0*/  ISETP.LT.AND P0, PT, R6.reuse, 0x6800, P3 ;  /* 0x000068000600780c */ /* 0x040fe20001f01270 */
[----:B-1----:R-:W-:Y:S01]  /*0200*/  IMAD.WIDE R18, R19, 0x4, R2 ;  /* 0x0000000413127825 */ /* 0x002fe200078e0202 */
[----:B------:R-:W-:-:S02]  /*0210*/  ISETP.LT.AND P5, PT, R6, 0x6800, P5 ;  /* 0x000068000600780c */ /* 0x000fc40002fa1270 */
[----:B------:R-:W-:Y:S01]  /*0220*/  ISETP.LT.AND P1, PT, R6, 0x6800, P1 ;  /* 0x000068000600780c */ /* 0x000fe20000f21270 */
[----:B------:R-:W-:Y:S02]  /*0230*/  VIADD R11, R0, 0x4df0 ;  /* 0x00004df0000b7836 */ /* 0x000fe40000000000 */
[----:B------:R-:W-:-:S04]  /*0240*/  IMAD.WIDE R8, R9, 0x4, R2 ;  /* 0x0000000409087825 */ /* 0x000fc800078e0202 */
[----:B------:R-:W-:Y:S02]  /*0250*/  IMAD.WIDE R10, R11, 0x4, R2 ;  /* 0x000000040b0a7825 */ /* 0x000fe400078e0202 */
[----:B------:R-:W2:Y:S04]  /*0260*/  @P0 LDG.E R12, desc[UR4][R18.64] ;  /* 0x00000004120c0981 */ /* 0x000ea8000c1e1900 */
[----:B------:R1:W3:Y:S04]  /*0270*/  @P5 LDG.E R14, desc[UR4][R8.64] ;  /* 0x00000004080e5981 */ /* 0x0002e8000c1e1900 */
[----:B------:R4:W5:Y:S01]  /*0280*/  @P1 LDG.E R13, desc[UR4][R10.64] ;  /* 0x000000040a0d1981 */ /* 0x000962000c1e1900 */
[----:B------:R-:W-:-:S02]  /*0290*/  ISETP.GE.AND P3, PT, R6, 0x6800, PT ;  /* 0x000068000600780c */ /* 0x000fc40003f66270 */
[----:B------:R-:W-:Y:S02]  /*02a0*/  LOP3.LUT R5, R15, R16, RZ, 0xfc, !PT ;  /* 0x000000100f057212 */ /* 0x000fe400078efcff */
[C---:B------:R-:W-:Y:S02]  /*02b0*/  ISETP.GE.AND P6, PT, R16.reuse, 0xf, PT ;  /* 0x0000000f1000780c */ /* 0x040fe40003fc6270 */
[----:B------:R-:W-:Y:S01]  /*02c0*/  ISETP.GT.AND P4, PT, R5, -0x1, !P3 ;  /* 0xffffffff0500780c */ /* 0x000fe20005f84270 */
[----:B------:R-:W-:Y:S02]  /*02d0*/  VIADD R5, R16, 0x2 ;  /* 0x0000000210057836 */ /* 0x000fe40000000000 */
[----:B------:R-:W-:-:S03]  /*02e0*/  VIADD R7, R15, 0x2 ;  /* 0x000000020f077836 */ /* 0x000fc60000000000 */
[----:B------:R-:W-:Y:S02]  /*02f0*/  SEL R20, R5, RZ, !P6 ;  /* 0x000000ff05147207 */ /* 0x000fe40007000000 */
[C---:B------:R-:W-:Y:S01]  /*0300*/  ISETP.GT.AND P6, PT, R15.reuse, 0xe, PT ;  /* 0x0000000e0f00780c */ /* 0x040fe20003fc4270 */
[C---:B------:R-:W-:Y:S01]  /*0310*/  VIADD R5, R15.reuse, 0x1 ;  /* 0x000000010f057836 */ /* 0x040fe20000000000 */
[----:B------:R-:W-:Y:S01]  /*0320*/  ISETP.GT.AND P2, PT, R15, -0x1, !P2 ;  /* 0xffffffff0f00780c */ /* 0x000fe20005744270 */
[----:B-1----:R-:W-:Y:S02]  /*0330*/  VIADD R9, R0, 0x4dff ;  /* 0x00004dff00097836 */ /* 0x002fe40000000000 */
[----:B------:R-:W-:Y:S01]  /*0340*/  IMAD.MOV.U32 R18, RZ, RZ, RZ ;  /* 0x000000ffff127224 */ /* 0x000fe200078e00ff */
[----:B------:R-:W-:Y:S01]  /*0350*/  LOP3.LUT R4, R5, R4, RZ, 0xfc, !PT ;  /* 0x0000000405047212 */ /* 0x000fe200078efcff */
[----:B------:R-:W-:Y:S01]  /*0360*/  IMAD.WIDE R8, R9, 0x4, R2 ;  /* 0x0000000409087825 */ /* 0x000fe200078e0202 */
[----:B------:R-:W-:-:S03]  /*0370*/  ISETP.LT.AND P2, PT, R6, 0x6800, P2 ;  /* 0x000068000600780c */ /* 0x000fc60001741270 */
[----:B------:R-:W-:Y:S01]  /*0380*/  VIADD R17, R20, 0x11 ;  /* 0x0000001114117836 */ /* 0x000fe20000000000 */
[----:B------:R-:W-:Y:S01]  /*0390*/  CS2R R22, SRZ ;  /* 0x0000000000167805 */ /* 0x000fe2000001ff00 */
[C---:B----4-:R-:W-:Y:S02]  /*03a0*/  VIADD R11, R0.reuse, 0x4e10 ;  /* 0x00004e10000b7836 */ /* 0x050fe40000000000 */
[----:B------:R-:W-:Y:S02]  /*03b0*/  VIADD R25, R0, 0x4e11 ;  /* 0x00004e1100197836 */ /* 0x000fe40000000000 */
[----:B------:R-:W-:-:S04]  /*03c0*/  IMAD.WIDE R10, R11, 0x4, R2 ;  /* 0x000000040b0a7825 */ /* 0x000fc800078e0202 */
[----:B------:R-:W-:Y:S01]  /*03d0*/  IMAD.MOV.U32 R24, RZ, RZ, RZ ;  /* 0x000000ffff187224 */ /* 0x000fe200078e00ff */
[----:B--2---:R-:W-:Y:S02]  /*03e0*/  SEL R12, R12, RZ, P0 ;  /* 0x000000ff0c0c7207 */ /* 0x004fe40000000000 */
[----:B------:R-:W-:Y:S02]  /*03f0*/  ISETP.GT.AND P0, PT, R15, -0x1, PT ;  /* 0xffffffff0f00780c */ /* 0x000fe40003f04270 */
[----:B---3--:R-:W-:Y:S02]  /*0400*/  SEL R14, R14, RZ, P5 ;  /* 0x000000ff0e0e7207 */ /* 0x008fe40002800000 */
[C---:B------:R-:W-:Y:S02]  /*0410*/  ISETP.GT.AND P0, PT, R16.reuse, RZ, P0 ;  /* 0x000000ff1000720c */ /* 0x040fe40000704270 */
[----:B-----5:R-:W-:Y:S02]  /*0420*/  SEL R13, R13, RZ, P1 ;  /* 0x000000ff0d0d7207 */ /* 0x020fe40000800000 */
[----:B------:R-:W-:-:S02]  /*0430*/  ISETP.GT.AND P5, PT, R16, 0xe, PT ;  /* 0x0000000e1000780c */ /* 0x000fc40003fa4270 */
[----:B------:R-:W-:Y:S02]  /*0440*/  ISETP.GE.AND P1, PT, R15, 0xf, PT ;  /* 0x0000000f0f00780c */ /* 0x000fe40003f26270 */
[----:B------:R-:W-:Y:S02]  /*0450*/  ISETP.LT.AND P0, PT, R6, 0x6800, P0 ;  /* 0x000068000600780c */ /* 0x000fe40000701270 */
[----:B------:R-:W-:Y:S02]  /*0460*/  SEL R7, R7, RZ, !P1 ;  /* 0x000000ff07077207 */ /* 0x000fe40004800000 */
[----:B------:R-:W-:Y:S01]  /*0470*/  ISETP.GE.U32.AND P1, PT, R5, 0x10, PT ;  /* 0x000000100500780c */ /* 0x000fe20003f26070 */
[----:B------:R-:W-:Y:S02]  /*0480*/  VIADD R5, R0, 0x4e00 ;  /* 0x00004e0000057836 */ /* 0x000fe40000000000 */
[----:B------:R-:W-:Y:S02]  /*0490*/  VIADD R19, R7, 0x11 ;  /* 0x0000001107137836 */ /* 0x000fe40000000000 */
[----:B------:R-:W-:Y:S01]  /*04a0*/  @!P6 IMAD.MOV R19, RZ, RZ, R7 ;  /* 0x000000ffff13e224 */ /* 0x000fe200078e0207 */
[----:B------:R-:W-:Y:S01]  /*04b0*/  ISETP.GT.AND P6, PT, R16, RZ, !P1 ;  /* 0x000000ff1000720c */ /* 0x000fe20004fc4270 */
[----:B------:R-:W-:Y:S01]  /*04c0*/  @!P5 IMAD.MOV R17, RZ, RZ, R20 ;  /* 0x000000ffff11d224 */ /* 0x000fe200078e0214 */
[----:B------:R-:W-:-:S02]  /*04d0*/  ISETP.LT.U32.AND P5, PT, R4, 0x10, !P3 ;  /* 0x000000100400780c */ /* 0x000fc40005fa1070 */
[----:B------:R-:W-:Y:S02]  /*04e0*/  CS2R R20, SRZ ;  /* 0x0000000000147805 */ /* 0x000fe4000001ff00 */
[----:B------:R-:W-:Y:S01]  /*04f0*/  ISETP.GT.AND P1, PT, R16, -0x1, !P1 ;  /* 0xffffffff1000780c */ /* 0x000fe20004f24270 */
[----:B------:R-:W-:Y:S01]  /*0500*/  VIADD R7, R0, 0x4e01 ;  /* 0x00004e0100077836 */ /* 0x000fe20000000000 */
[C---:B------:R-:W-:Y:S01]  /*0510*/  ISETP.LT.AND P6, PT, R6.reuse, 0x6800, P6 ;  /* 0x000068000600780c */ /* 0x040fe200037c1270 */
[--C-:B------:R-:W-:Y:S01]  /*0520*/  IMAD.WIDE R4, R5, 0x4, R2.reuse ;  /* 0x0000000405047825 */ /* 0x100fe200078e0202 */
[----:B------:R1:W2:Y:S01]  /*0530*/  @P0 LDG.E R18, desc[UR4][R8.64] ;  /* 0x0000000408120981 */ /* 0x0002a2000c1e1900 */
[----:B------:R-:W-:Y:S02]  /*0540*/  ISETP.LT.AND P1, PT, R6, 0x6800, P1 ;  /* 0x000068000600780c */ /* 0x000fe40000f21270 */
[----:B------:R-:W-:Y:S01]  /*0550*/  IMAD.WIDE R6, R7, 0x4, R2 ;  /* 0x0000000407067825 */ /* 0x000fe200078e0202 */
[----:B------:R3:W4:Y:S04]  /*0560*/  @P4 LDG.E R20, desc[UR4][R4.64] ;  /* 0x0000000404144981 */ /* 0x000728000c1e1900 */
[----:B------:R-:W5:Y:S01]  /*0570*/  @P2 LDG.E R21, desc[UR4][R6.64] ;  /* 0x0000000406152981 */ /* 0x000f62000c1e1900 */
[----:B-1----:R-:W-:-:S04]  /*0580*/  VIADD R9, R0, 0x4e0f ;  /* 0x00004e0f00097836 */ /* 0x002fc80000000000 */
[--C-:B------:R-:W-:Y:S01]  /*0590*/  IMAD.WIDE R8, R9, 0x4, R2.reuse ;  /* 0x0000000409087825 */ /* 0x100fe200078e0202 */
[----:B------:R-:W5:Y:S04]  /*05a0*/  @P1 LDG.E R23, desc[UR4][R10.64] ;  /* 0x000000040a171981 */ /* 0x000f68000c1e1900 */
[----:B------:R-:W5:Y:S01]  /*05b0*/  @P6 LDG.E R22, desc[UR4][R8.64] ;  /* 0x0000000408166981 */ /* 0x000f62000c1e1900 */
[----:B------:R-:W-:-:S05]  /*05c0*/  IMAD.WIDE R2, R25, 0x4, R2 ;  /* 0x0000000419027825 */ /* 0x000fca00078e0202 */
[----:B------:R1:W5:Y:S01]  /*05d0*/  @P5 LDG.E R24, desc[UR4][R2.64] ;  /* 0x0000000402185981 */ /* 0x000362000c1e1900 */
[----:B---3--:R-:W-:Y:S01]  /*05e0*/  IADD3 R4, R17, -R16, -R15 ;  /* 0x8000001011047210 */ /* 0x008fe20007ffe80f */
[----:B------:R-:W-:-:S03]  /*05f0*/  IMAD.IADD R26, R16, 0x1, -R17 ;  /* 0x00000001101a7824 */ /* 0x000fc600078e0a11 */
[----:B------:R-:W-:Y:S01]  /*0600*/  IADD3 R4, R4, 0x1, R19 ;  /* 0x0000000104047810 */ /* 0x000fe20007ffe013 */
[----:B------:R-:W-:-:S04]  /*0610*/  IMAD.IADD R16, R17, 0x1, -R16 ;  /* 0x0000000111107824 */ /* 0x000fc800078e0a10 */
[----:B------:R-:W-:Y:S02]  /*0620*/  IMAD R4, R15, R26, R4 ;  /* 0x0000001a0f047224 */ /* 0x000fe400078e0204 */
[----:B------:R-:W-:Y:S01]  /*0630*/  FADD R13, R14, R13 ;  /* 0x0000000d0e0d7221 */ /* 0x000fe20000000000 */
[----:B-1----:R-:W1:Y:S01]  /*0640*/  LDC.64 R2, c[0x0][0x218] ;  /* 0x00008600ff027b82 */ /* 0x002e620000000a00 */
[----:B------:R-:W-:Y:S02]  /*0650*/  IMAD R4, R16, R19, R4 ;  /* 0x0000001310047224 */ /* 0x000fe400078e0204 */
[----:B------:R-:W-:-:S03]  /*0660*/  FADD R13, R13, R12 ;  /* 0x0000000c0d0d7221 */ /* 0x000fc60000000000 */
[----:B------:R-:W-:Y:S01]  /*0670*/  I2FP.F32.S32 R4, R4 ;  /* 0x0000000400047245 */ /* 0x000fe20000201400 */
[----:B-1----:R-:W-:Y:S01]  /*0680*/  IMAD.WIDE R2, R0, 0x4, R2 ;  /* 0x0000000400027825 */ /* 0x002fe200078e0202 */
[----:B--2---:R-:W-:Y:S02]  /*0690*/  SEL R18, R18, RZ, P0 ;  /* 0x000000ff12127207 */ /* 0x004fe40000000000 */
[----:B------:R-:W-:Y:S02]  /*06a0*/  FSETP.GT.AND P0, PT, |R4|, 8.50705917302346158658e+37, PT ;  /* 0x7e8000000400780b */ /* 0x000fe40003f04200 */
[----:B----4-:R-:W-:Y:S01]  /*06b0*/  SEL R20, R20, RZ, P4 ;  /* 0x000000ff14147207 */ /* 0x010fe20002000000 */
[----:B------:R-:W-:Y:S01]  /*06c0*/  FADD R13, R13, R18 ;  /* 0x000000120d0d7221 */ /* 0x000fe20000000000 */
[----:B------:R-:W-:Y:S02]  /*06d0*/  FSETP.GEU.AND P4, PT, |R4|, 1.175494350822287508e-38, PT ;  /* 0x008000000400780b */ /* 0x000fe40003f8e200 */
[----:B-----5:R-:W-:Y:S01]  /*06e0*/  SEL R21, R21, RZ, P2 ;  /* 0x000000ff15157207 */ /* 0x020fe20001000000 */
[----:B------:R-:W-:-:S04]  /*06f0*/  FADD R20, R13, R20 ;  /* 0x000000140d147221 */ /* 0x000fc80000000000 */
[----:B------:R-:W-:Y:S02]  /*0700*/  FADD R21, R20, R21 ;  /* 0x0000001514157221 */ /* 0x000fe40000000000 */
[----:B------:R-:W-:Y:S01]  /*0710*/  @P0 FMUL R4, R4, 0.25 ;  /* 0x3e80000004040820 */ /* 0x000fe20000400000 */
[----:B------:R-:W-:Y:S02]  /*0720*/  SEL R22, R22, RZ, P6 ;  /* 0x000000ff16167207 */ /* 0x000fe40003000000 */
[----:B------:R-:W-:Y:S01]  /*0730*/  SEL R23, R23, RZ, P1 ;  /* 0x000000ff17177207 */ /* 0x000fe20000800000 */
[----:B------:R-:W-:Y:S02]  /*0740*/  @!P4 FMUL R4, R4, 16777216 ;  /* 0x4b8000000404c820 */ /* 0x000fe40000400000 */
[----:B------:R-:W-:Y:S01]  /*0750*/  FADD R22, R21, R22 ;  /* 0x0000001615167221 */ /* 0x000fe20000000000 */
[----:B------:R-:W-:Y:S01]  /*0760*/  SEL R24, R24, RZ, P5 ;  /* 0x000000ff18187207 */ /* 0x000fe20002800000 */
[----:B------:R-:W1:Y:S02]  /*0770*/  MUFU.RCP R5, R4 ;  /* 0x0000000400057308 */ /* 0x000e640000001000 */
[----:B------:R-:W-:-:S04]  /*0780*/  FADD R23, R22, R23 ;  /* 0x0000001716177221 */ /* 0x000fc80000000000 */
[----:B------:R-:W-:-:S04]  /*0790*/  FADD R24, R23, R24 ;  /* 0x0000001817187221 */ /* 0x000fc80000000000 */
[----:B------:R-:W-:-:S04]  /*07a0*/  @P0 FMUL R24, R24, 0.25 ;  /* 0x3e80000018180820 */ /* 0x000fc80000400000 */
[----:B------:R-:W-:-:S04]  /*07b0*/  @!P4 FMUL R24, R24, 16777216 ;  /* 0x4b8000001818c820 */ /* 0x000fc80000400000 */
[----:B-1----:R-:W-:Y:S01]  /*07c0*/  FMUL R5, R5, R24 ;  /* 0x0000001805057220 */ /* 0x002fe20000400000 */
[----:B------:R-:W-:Y:S06]  /*07d0*/  @P3 EXIT ;  /* 0x000000000000394d */ /* 0x000fec0003800000 */
[----:B------:R-:W-:Y:S01]  /*07e0*/  STG.E desc[UR4][R2.64], R5 ;  /* 0x0000000502007986 */ /* 0x000fe2000c101904 */
[----:B------:R-:W-:Y:S05]  /*07f0*/  EXIT ;  /* 0x000000000000794d */ /* 0x000fea0003800000 */
.L_x_0:
[----:B------:R-:W-:-:S00]  /*0800*/  BRA `(.L_x_0) ;  /* 0xfffffffc00fc7947 */ /* 0x000fc0000383ffff */
[----:B------:R-:W-:-:S00]  /*0810*/  NOP ;  /* 0x0000000000007918 */ /* 0x000fc00000000000 */
        /* <DEDUP_REMOVED lines=14> */
.L_x_1:


//--------------------- .nv.constant0.triton_poi_fused_avg_pool2d_13 --------------------------
	.section	.nv.constant0.triton_poi_fused_avg_pool2d_13,"a",@progbits
	.sectionflags	@""
	.align	4
.nv.constant0.triton_poi_fused_avg_pool2d_13:
	.zero		548
